//
// Generated by NVIDIA NVVM Compiler
//
// Compiler Build ID: CL-36424714
// Cuda compilation tools, release 13.0, V13.0.88
// Based on NVVM 20.0.0
//

.version 9.0
.target sm_100
.address_size 64

	// .globl	_Z12addMatrixGPUPfS_S_ii

.visible .entry _Z12addMatrixGPUPfS_S_ii(
	.param .u64 .ptr .align 1 _Z12addMatrixGPUPfS_S_ii_param_0,
	.param .u64 .ptr .align 1 _Z12addMatrixGPUPfS_S_ii_param_1,
	.param .u64 .ptr .align 1 _Z12addMatrixGPUPfS_S_ii_param_2,
	.param .u32 _Z12addMatrixGPUPfS_S_ii_param_3,
	.param .u32 _Z12addMatrixGPUPfS_S_ii_param_4
)
{
	.reg .pred 	%p<2>;
	.reg .b32 	%r<8>;
	.reg .b32 	%f<4>;
	.reg .b64 	%rd<11>;

	ld.param.u64 	%rd1, [_Z12addMatrixGPUPfS_S_ii_param_0];
	ld.param.u64 	%rd2, [_Z12addMatrixGPUPfS_S_ii_param_1];
	ld.param.u64 	%rd3, [_Z12addMatrixGPUPfS_S_ii_param_2];
	ld.param.u32 	%r2, [_Z12addMatrixGPUPfS_S_ii_param_3];
	ld.param.u32 	%r3, [_Z12addMatrixGPUPfS_S_ii_param_4];
	mov.u32 	%r4, %ctaid.x;
	mov.u32 	%r5, %ntid.x;
	mov.u32 	%r6, %tid.x;
	mad.lo.s32 	%r1, %r4, %r5, %r6;
	mul.lo.s32 	%r7, %r3, %r2;
	setp.ge.s32 	%p1, %r1, %r7;
	@%p1 bra 	$L__BB0_2;
	cvta.to.global.u64 	%rd4, %rd1;
	cvta.to.global.u64 	%rd5, %rd2;
	cvta.to.global.u64 	%rd6, %rd3;
	mul.wide.s32 	%rd7, %r1, 4;
	add.s64 	%rd8, %rd4, %rd7;
	ld.global.f32 	%f1, [%rd8];
	add.s64 	%rd9, %rd5, %rd7;
	ld.global.f32 	%f2, [%rd9];
	add.f32 	%f3, %f1, %f2;
	add.s64 	%rd10, %rd6, %rd7;
	st.global.f32 	[%rd10], %f3;
$L__BB0_2:
	ret;

}
	// .globl	_Z9matmulGPUPfS_S_iii
.visible .entry _Z9matmulGPUPfS_S_iii(
	.param .u64 .ptr .align 1 _Z9matmulGPUPfS_S_iii_param_0,
	.param .u64 .ptr .align 1 _Z9matmulGPUPfS_S_iii_param_1,
	.param .u64 .ptr .align 1 _Z9matmulGPUPfS_S_iii_param_2,
	.param .u32 _Z9matmulGPUPfS_S_iii_param_3,
	.param .u32 _Z9matmulGPUPfS_S_iii_param_4,
	.param .u32 _Z9matmulGPUPfS_S_iii_param_5
)
{
	.reg .pred 	%p<11>;
	.reg .b32 	%r<44>;
	.reg .b32 	%f<68>;
	.reg .b64 	%rd<40>;

	ld.param.u64 	%rd5, [_Z9matmulGPUPfS_S_iii_param_0];
	ld.param.u64 	%rd6, [_Z9matmulGPUPfS_S_iii_param_1];
	ld.param.u64 	%rd4, [_Z9matmulGPUPfS_S_iii_param_2];
	ld.param.u32 	%r22, [_Z9matmulGPUPfS_S_iii_param_3];
	ld.param.u32 	%r20, [_Z9matmulGPUPfS_S_iii_param_4];
	ld.param.u32 	%r21, [_Z9matmulGPUPfS_S_iii_param_5];
	cvta.to.global.u64 	%rd1, %rd6;
	cvta.to.global.u64 	%rd2, %rd5;
	mov.u32 	%r23, %ctaid.x;
	mov.u32 	%r24, %ntid.x;
	mov.u32 	%r25, %tid.x;
	mad.lo.s32 	%r26, %r23, %r24, %r25;
	div.s32 	%r1, %r26, %r21;
	mul.lo.s32 	%r27, %r1, %r21;
	sub.s32 	%r2, %r26, %r27;
	mul.lo.s32 	%r28, %r21, %r22;
	setp.ge.s32 	%p1, %r26, %r28;
	@%p1 bra 	$L__BB1_14;
	setp.lt.s32 	%p2, %r20, 1;
	mov.f32 	%f67, 0f00000000;
	@%p2 bra 	$L__BB1_13;
	mul.lo.s32 	%r3, %r1, %r20;
	and.b32  	%r4, %r20, 7;
	setp.lt.u32 	%p3, %r20, 8;
	mov.f32 	%f67, 0f00000000;
	mov.b32 	%r42, 0;
	@%p3 bra 	$L__BB1_5;
	and.b32  	%r42, %r20, 2147483640;
	neg.s32 	%r40, %r42;
	shl.b32 	%r7, %r21, 3;
	add.s64 	%rd3, %rd2, 16;
	mov.f32 	%f67, 0f00000000;
	mul.wide.s32 	%rd11, %r21, 4;
	mov.u32 	%r38, %r3;
	mov.u32 	%r39, %r2;
$L__BB1_4:
	.pragma "nounroll";
	mul.wide.s32 	%rd7, %r38, 4;
	add.s64 	%rd8, %rd3, %rd7;
	ld.global.f32 	%f17, [%rd8+-16];
	mul.wide.s32 	%rd9, %r39, 4;
	add.s64 	%rd10, %rd1, %rd9;
	ld.global.f32 	%f18, [%rd10];
	fma.rn.f32 	%f19, %f17, %f18, %f67;
	ld.global.f32 	%f20, [%rd8+-12];
	add.s64 	%rd12, %rd10, %rd11;
	ld.global.f32 	%f21, [%rd12];
	fma.rn.f32 	%f22, %f20, %f21, %f19;
	ld.global.f32 	%f23, [%rd8+-8];
	add.s64 	%rd13, %rd12, %rd11;
	ld.global.f32 	%f24, [%rd13];
	fma.rn.f32 	%f25, %f23, %f24, %f22;
	ld.global.f32 	%f26, [%rd8+-4];
	add.s64 	%rd14, %rd13, %rd11;
	ld.global.f32 	%f27, [%rd14];
	fma.rn.f32 	%f28, %f26, %f27, %f25;
	ld.global.f32 	%f29, [%rd8];
	add.s64 	%rd15, %rd14, %rd11;
	ld.global.f32 	%f30, [%rd15];
	fma.rn.f32 	%f31, %f29, %f30, %f28;
	ld.global.f32 	%f32, [%rd8+4];
	add.s64 	%rd16, %rd15, %rd11;
	ld.global.f32 	%f33, [%rd16];
	fma.rn.f32 	%f34, %f32, %f33, %f31;
	ld.global.f32 	%f35, [%rd8+8];
	add.s64 	%rd17, %rd16, %rd11;
	ld.global.f32 	%f36, [%rd17];
	fma.rn.f32 	%f37, %f35, %f36, %f34;
	ld.global.f32 	%f38, [%rd8+12];
	add.s64 	%rd18, %rd17, %rd11;
	ld.global.f32 	%f39, [%rd18];
	fma.rn.f32 	%f67, %f38, %f39, %f37;
	add.s32 	%r40, %r40, 8;
	add.s32 	%r39, %r39, %r7;
	add.s32 	%r38, %r38, 8;
	setp.ne.s32 	%p4, %r40, 0;
	@%p4 bra 	$L__BB1_4;
$L__BB1_5:
	setp.eq.s32 	%p5, %r4, 0;
	@%p5 bra 	$L__BB1_13;
	and.b32  	%r15, %r20, 3;
	setp.lt.u32 	%p6, %r4, 4;
	@%p6 bra 	$L__BB1_8;
	add.s32 	%r30, %r42, %r3;
	mul.wide.s32 	%rd19, %r30, 4;
	add.s64 	%rd20, %rd2, %rd19;
	ld.global.f32 	%f41, [%rd20];
	mad.lo.s32 	%r31, %r42, %r21, %r2;
	mul.wide.s32 	%rd21, %r31, 4;
	add.s64 	%rd22, %rd1, %rd21;
	ld.global.f32 	%f42, [%rd22];
	fma.rn.f32 	%f43, %f41, %f42, %f67;
	ld.global.f32 	%f44, [%rd20+4];
	mul.wide.s32 	%rd23, %r21, 4;
	add.s64 	%rd24, %rd22, %rd23;
	ld.global.f32 	%f45, [%rd24];
	fma.rn.f32 	%f46, %f44, %f45, %f43;
	ld.global.f32 	%f47, [%rd20+8];
	add.s64 	%rd25, %rd24, %rd23;
	ld.global.f32 	%f48, [%rd25];
	fma.rn.f32 	%f49, %f47, %f48, %f46;
	ld.global.f32 	%f50, [%rd20+12];
	add.s64 	%rd26, %rd25, %rd23;
	ld.global.f32 	%f51, [%rd26];
	fma.rn.f32 	%f67, %f50, %f51, %f49;
	add.s32 	%r42, %r42, 4;
$L__BB1_8:
	setp.eq.s32 	%p7, %r15, 0;
	@%p7 bra 	$L__BB1_13;
	setp.eq.s32 	%p8, %r15, 1;
	@%p8 bra 	$L__BB1_11;
	add.s32 	%r32, %r42, %r3;
	mul.wide.s32 	%rd27, %r32, 4;
	add.s64 	%rd28, %rd2, %rd27;
	ld.global.f32 	%f53, [%rd28];
	mad.lo.s32 	%r33, %r42, %r21, %r2;
	mul.wide.s32 	%rd29, %r33, 4;
	add.s64 	%rd30, %rd1, %rd29;
	ld.global.f32 	%f54, [%rd30];
	fma.rn.f32 	%f55, %f53, %f54, %f67;
	ld.global.f32 	%f56, [%rd28+4];
	mul.wide.s32 	%rd31, %r21, 4;
	add.s64 	%rd32, %rd30, %rd31;
	ld.global.f32 	%f57, [%rd32];
	fma.rn.f32 	%f67, %f56, %f57, %f55;
	add.s32 	%r42, %r42, 2;
$L__BB1_11:
	and.b32  	%r34, %r20, 1;
	setp.eq.b32 	%p9, %r34, 1;
	not.pred 	%p10, %p9;
	@%p10 bra 	$L__BB1_13;
	add.s32 	%r35, %r42, %r3;
	mul.wide.s32 	%rd33, %r35, 4;
	add.s64 	%rd34, %rd2, %rd33;
	ld.global.f32 	%f58, [%rd34];
	mad.lo.s32 	%r36, %r42, %r21, %r2;
	mul.wide.s32 	%rd35, %r36, 4;
	add.s64 	%rd36, %rd1, %rd35;
	ld.global.f32 	%f59, [%rd36];
	fma.rn.f32 	%f67, %f58, %f59, %f67;
$L__BB1_13:
	mad.lo.s32 	%r37, %r1, %r21, %r2;
	cvta.to.global.u64 	%rd37, %rd4;
	mul.wide.s32 	%rd38, %r37, 4;
	add.s64 	%rd39, %rd37, %rd38;
	st.global.f32 	[%rd39], %f67;
$L__BB1_14:
	ret;

}
	// .globl	_Z9scalarGPUPffS_ii
.visible .entry _Z9scalarGPUPffS_ii(
	.param .u64 .ptr .align 1 _Z9scalarGPUPffS_ii_param_0,
	.param .f32 _Z9scalarGPUPffS_ii_param_1,
	.param .u64 .ptr .align 1 _Z9scalarGPUPffS_ii_param_2,
	.param .u32 _Z9scalarGPUPffS_ii_param_3,
	.param .u32 _Z9scalarGPUPffS_ii_param_4
)
{
	.reg .pred 	%p<2>;
	.reg .b32 	%r<8>;
	.reg .b32 	%f<4>;
	.reg .b64 	%rd<8>;

	ld.param.u64 	%rd1, [_Z9scalarGPUPffS_ii_param_0];
	ld.param.f32 	%f1, [_Z9scalarGPUPffS_ii_param_1];
	ld.param.u64 	%rd2, [_Z9scalarGPUPffS_ii_param_2];
	ld.param.u32 	%r2, [_Z9scalarGPUPffS_ii_param_3];
	ld.param.u32 	%r3, [_Z9scalarGPUPffS_ii_param_4];
	mov.u32 	%r4, %ntid.x;
	mov.u32 	%r5, %ctaid.x;
	mov.u32 	%r6, %tid.x;
	mad.lo.s32 	%r1, %r4, %r5, %r6;
	mul.lo.s32 	%r7, %r3, %r2;
	setp.ge.s32 	%p1, %r1, %r7;
	@%p1 bra 	$L__BB2_2;
	cvta.to.global.u64 	%rd3, %rd1;
	cvta.to.global.u64 	%rd4, %rd2;
	mul.wide.s32 	%rd5, %r1, 4;
	add.s64 	%rd6, %rd3, %rd5;
	ld.global.f32 	%f2, [%rd6];
	mul.f32 	%f3, %f1, %f2;
	add.s64 	%rd7, %rd4, %rd5;
	st.global.f32 	[%rd7], %f3;
$L__BB2_2:
	ret;

}
	// .globl	_Z15addBroadcastGPUPfS_S_ii
.visible .entry _Z15addBroadcastGPUPfS_S_ii(
	.param .u64 .ptr .align 1 _Z15addBroadcastGPUPfS_S_ii_param_0,
	.param .u64 .ptr .align 1 _Z15addBroadcastGPUPfS_S_ii_param_1,
	.param .u64 .ptr .align 1 _Z15addBroadcastGPUPfS_S_ii_param_2,
	.param .u32 _Z15addBroadcastGPUPfS_S_ii_param_3,
	.param .u32 _Z15addBroadcastGPUPfS_S_ii_param_4
)
{
	.reg .pred 	%p<2>;
	.reg .b32 	%r<9>;
	.reg .b32 	%f<4>;
	.reg .b64 	%rd<12>;

	ld.param.u64 	%rd1, [_Z15addBroadcastGPUPfS_S_ii_param_0];
	ld.param.u64 	%rd2, [_Z15addBroadcastGPUPfS_S_ii_param_1];
	ld.param.u64 	%rd3, [_Z15addBroadcastGPUPfS_S_ii_param_2];
	ld.param.u32 	%r3, [_Z15addBroadcastGPUPfS_S_ii_param_3];
	ld.param.u32 	%r2, [_Z15addBroadcastGPUPfS_S_ii_param_4];
	mov.u32 	%r4, %ctaid.x;
	mov.u32 	%r5, %ntid.x;
	mov.u32 	%r6, %tid.x;
	mad.lo.s32 	%r1, %r4, %r5, %r6;
	mul.lo.s32 	%r7, %r2, %r3;
	setp.ge.s32 	%p1, %r1, %r7;
	@%p1 bra 	$L__BB3_2;
	cvta.to.global.u64 	%rd4, %rd1;
	cvta.to.global.u64 	%rd5, %rd2;
	cvta.to.global.u64 	%rd6, %rd3;
	mul.wide.s32 	%rd7, %r1, 4;
	add.s64 	%rd8, %rd4, %rd7;
	ld.global.f32 	%f1, [%rd8];
	rem.s32 	%r8, %r1, %r2;
	mul.wide.s32 	%rd9, %r8, 4;
	add.s64 	%rd10, %rd5, %rd9;
	ld.global.f32 	%f2, [%rd10];
	add.f32 	%f3, %f1, %f2;
	add.s64 	%rd11, %rd6, %rd7;
	st.global.f32 	[%rd11], %f3;
$L__BB3_2:
	ret;

}


// ===== COMPILED SASS (sm_100) =====

	.target	sm_100

	.elftype	@"ET_EXEC"


//--------------------- .note.nv.tkinfo           --------------------------
	.section	.note.nv.tkinfo,"",@"SHT_NOTE"
	.sectionflags	@"SHF_NOTE_NV_TKINFO"
	.tkinfo
        /*0018*/ 	.word	0x00000002
        /*0030*/ 	.string	""
        /*0030*/ 	.string	"ptxas"
        /*0030*/ 	.string	"Cuda compilation tools, release 13.0, V13.0.88"
        /*0030*/ 	.string	"Build cuda_13.0.r13.0/compiler.36424714_0"
        /*0030*/ 	.string	"-arch sm_100 -m 64 "



//--------------------- .note.nv.cuinfo           --------------------------
	.section	.note.nv.cuinfo,"",@"SHT_NOTE"
	.sectionflags	@"SHF_NOTE_NV_CUINFO"
        /*0018*/ 	.short	0x0002
        /*001a*/ 	.short	0x0064
        /*001c*/ 	.short	0x0082
	.zero		2


//--------------------- .nv.info                  --------------------------
	.section	.nv.info,"",@"SHT_CUDA_INFO"
	.align	4


	//----- nvinfo : EIATTR_REGCOUNT
	.align		4
        /*0000*/ 	.byte	0x04, 0x2f
        /*0002*/ 	.short	(.L_1 - .L_0)
	.align		4
.L_0:
        /*0004*/ 	.word	index@(_Z12addMatrixGPUPfS_S_ii)
        /*0008*/ 	.word	0x0000000c


	//----- nvinfo : EIATTR_FRAME_SIZE
	.align		4
.L_1:
        /*000c*/ 	.byte	0x04, 0x11
        /*000e*/ 	.short	(.L_3 - .L_2)
	.align		4
.L_2:
        /*0010*/ 	.word	index@(_Z12addMatrixGPUPfS_S_ii)
        /*0014*/ 	.word	0x00000000


	//----- nvinfo : EIATTR_REGCOUNT
	.align		4
.L_3:
        /*0018*/ 	.byte	0x04, 0x2f
        /*001a*/ 	.short	(.L_5 - .L_4)
	.align		4
.L_4:
        /*001c*/ 	.word	index@(_Z9matmulGPUPfS_S_iii)
        /*0020*/ 	.word	0x00000020


	//----- nvinfo : EIATTR_FRAME_SIZE
	.align		4
.L_5:
        /*0024*/ 	.byte	0x04, 0x11
        /*0026*/ 	.short	(.L_7 - .L_6)
	.align		4
.L_6:
        /*0028*/ 	.word	index@(_Z9matmulGPUPfS_S_iii)
        /*002c*/ 	.word	0x00000000


	//----- nvinfo : EIATTR_REGCOUNT
	.align		4
.L_7:
        /*0030*/ 	.byte	0x04, 0x2f
        /*0032*/ 	.short	(.L_9 - .L_8)
	.align		4
.L_8:
        /*0034*/ 	.word	index@(_Z9scalarGPUPffS_ii)
        /*0038*/ 	.word	0x0000000a


	//----- nvinfo : EIATTR_FRAME_SIZE
	.align		4
.L_9:
        /*003c*/ 	.byte	0x04, 0x11
        /*003e*/ 	.short	(.L_11 - .L_10)
	.align		4
.L_10:
        /*0040*/ 	.word	index@(_Z9scalarGPUPffS_ii)
        /*0044*/ 	.word	0x00000000


	//----- nvinfo : EIATTR_REGCOUNT
	.align		4
.L_11:
        /*0048*/ 	.byte	0x04, 0x2f
        /*004a*/ 	.short	(.L_13 - .L_12)
	.align		4
.L_12:
        /*004c*/ 	.word	index@(_Z15addBroadcastGPUPfS_S_ii)
        /*0050*/ 	.word	0x0000000c


	//----- nvinfo : EIATTR_FRAME_SIZE
	.align		4
.L_13:
        /*0054*/ 	.byte	0x04, 0x11
        /*0056*/ 	.short	(.L_15 - .L_14)
	.align		4
.L_14:
        /*0058*/ 	.word	index@(_Z15addBroadcastGPUPfS_S_ii)
        /*005c*/ 	.word	0x00000000


	//----- nvinfo : EIATTR_MIN_STACK_SIZE
	.align		4
.L_15:
        /*0060*/ 	.byte	0x04, 0x12
        /*0062*/ 	.short	(.L_17 - .L_16)
	.align		4
.L_16:
        /*0064*/ 	.word	index@(_Z15addBroadcastGPUPfS_S_ii)
        /*0068*/ 	.word	0x00000000


	//----- nvinfo : EIATTR_MIN_STACK_SIZE
	.align		4
.L_17:
        /*006c*/ 	.byte	0x04, 0x12
        /*006e*/ 	.short	(.L_19 - .L_18)
	.align		4
.L_18:
        /*0070*/ 	.word	index@(_Z9scalarGPUPffS_ii)
        /*0074*/ 	.word	0x00000000


	//----- nvinfo : EIATTR_MIN_STACK_SIZE
	.align		4
.L_19:
        /*0078*/ 	.byte	0x04, 0x12
        /*007a*/ 	.short	(.L_21 - .L_20)
	.align		4
.L_20:
        /*007c*/ 	.word	index@(_Z9matmulGPUPfS_S_iii)
        /*0080*/ 	.word	0x00000000


	//----- nvinfo : EIATTR_MIN_STACK_SIZE
	.align		4
.L_21:
        /*0084*/ 	.byte	0x04, 0x12
        /*0086*/ 	.short	(.L_23 - .L_22)
	.align		4
.L_22:
        /*0088*/ 	.word	index@(_Z12addMatrixGPUPfS_S_ii)
        /*008c*/ 	.word	0x00000000
.L_23:


//--------------------- .nv.compat                --------------------------
	.section	.nv.compat,"",@"SHT_CUDA_COMPAT_INFO"
	.align	4
        /*0000*/ 	.byte	0x02, 0x09, 0x00, 0x00, 0x02, 0x02, 0x01, 0x00, 0x02, 0x05, 0x05, 0x00, 0x03, 0x07, 0x01, 0x01
        /*0010*/ 	.byte	0x02, 0x03, 0x00, 0x00, 0x02, 0x06, 0x01, 0x00, 0x04, 0x0b, 0x08, 0x00, 0x09, 0x00, 0x00, 0x00
        /*0020*/ 	.byte	0x00, 0x00, 0x00, 0x00


//--------------------- .nv.info._Z15addBroadcastGPUPfS_S_ii --------------------------
	.section	.nv.info._Z15addBroadcastGPUPfS_S_ii,"",@"SHT_CUDA_INFO"
	.sectionflags	@""
	.align	4


	//----- nvinfo : EIATTR_CUDA_API_VERSION
	.align		4
        /*0000*/ 	.byte	0x04, 0x37
        /*0002*/ 	.short	(.L_25 - .L_24)
.L_24:
        /*0004*/ 	.word	0x00000082


	//----- nvinfo : EIATTR_KPARAM_INFO
	.align		4
.L_25:
        /*0008*/ 	.byte	0x04, 0x17
        /*000a*/ 	.short	(.L_27 - .L_26)
.L_26:
        /*000c*/ 	.word	0x00000000
        /*0010*/ 	.short	0x0004
        /*0012*/ 	.short	0x001c
        /*0014*/ 	.byte	0x00, 0xf0, 0x11, 0x00


	//----- nvinfo : EIATTR_KPARAM_INFO
	.align		4
.L_27:
        /*0018*/ 	.byte	0x04, 0x17
        /*001a*/ 	.short	(.L_29 - .L_28)
.L_28:
        /*001c*/ 	.word	0x00000000
        /*0020*/ 	.short	0x0003
        /*0022*/ 	.short	0x0018
        /*0024*/ 	.byte	0x00, 0xf0, 0x11, 0x00


	//----- nvinfo : EIATTR_KPARAM_INFO
	.align		4
.L_29:
        /*0028*/ 	.byte	0x04, 0x17
        /*002a*/ 	.short	(.L_31 - .L_30)
.L_30:
        /*002c*/ 	.word	0x00000000
        /*0030*/ 	.short	0x0002
        /*0032*/ 	.short	0x0010
        /*0034*/ 	.byte	0x00, 0xf5, 0x21, 0x00


	//----- nvinfo : EIATTR_KPARAM_INFO
	.align		4
.L_31:
        /*0038*/ 	.byte	0x04, 0x17
        /*003a*/ 	.short	(.L_33 - .L_32)
.L_32:
        /*003c*/ 	.word	0x00000000
        /*0040*/ 	.short	0x0001
        /*0042*/ 	.short	0x0008
        /*0044*/ 	.byte	0x00, 0xf5, 0x21, 0x00


	//----- nvinfo : EIATTR_KPARAM_INFO
	.align		4
.L_33:
        /*0048*/ 	.byte	0x04, 0x17
        /*004a*/ 	.short	(.L_35 - .L_34)
.L_34:
        /*004c*/ 	.word	0x00000000
        /*0050*/ 	.short	0x0000
        /*0052*/ 	.short	0x0000
        /*0054*/ 	.byte	0x00, 0xf5, 0x21, 0x00


	//----- nvinfo : EIATTR_SPARSE_MMA_MASK
	.align		4
.L_35:
        /*0058*/ 	.byte	0x03, 0x50
        /*005a*/ 	.short	0x0000


	//----- nvinfo : EIATTR_MAXREG_COUNT
	.align		4
        /*005c*/ 	.byte	0x03, 0x1b
        /*005e*/ 	.short	0x00ff


	//----- nvinfo : EIATTR_MERCURY_ISA_VERSION
	.align		4
        /*0060*/ 	.byte	0x03, 0x5f
        /*0062*/ 	.short	0x0101


	//----- nvinfo : EIATTR_VRC_CTA_INIT_COUNT
	.align		4
        /*0064*/ 	.byte	0x02, 0x4a
	.zero		1
	.zero		1


	//----- nvinfo : EIATTR_EXIT_INSTR_OFFSETS
	.align		4
        /*0068*/ 	.byte	0x04, 0x1c
        /*006a*/ 	.short	(.L_37 - .L_36)


	//   ....[0]....
.L_36:
        /*006c*/ 	.word	0x00000080


	//   ....[1]....
        /*0070*/ 	.word	0x000002a0


	//----- nvinfo : EIATTR_CBANK_PARAM_SIZE
	.align		4
.L_37:
        /*0074*/ 	.byte	0x03, 0x19
        /*0076*/ 	.short	0x0020


	//----- nvinfo : EIATTR_PARAM_CBANK
	.align		4
        /*0078*/ 	.byte	0x04, 0x0a
        /*007a*/ 	.short	(.L_39 - .L_38)
	.align		4
.L_38:
        /*007c*/ 	.word	index@(.nv.constant0._Z15addBroadcastGPUPfS_S_ii)
        /*0080*/ 	.short	0x0380
        /*0082*/ 	.short	0x0020


	//----- nvinfo : EIATTR_SW_WAR
	.align		4
.L_39:
        /*0084*/ 	.byte	0x04, 0x36
        /*0086*/ 	.short	(.L_41 - .L_40)
.L_40:
        /*0088*/ 	.word	0x00000008
.L_41:


//--------------------- .nv.info._Z9scalarGPUPffS_ii --------------------------
	.section	.nv.info._Z9scalarGPUPffS_ii,"",@"SHT_CUDA_INFO"
	.sectionflags	@""
	.align	4


	//----- nvinfo : EIATTR_CUDA_API_VERSION
	.align		4
        /*0000*/ 	.byte	0x04, 0x37
        /*0002*/ 	.short	(.L_43 - .L_42)
.L_42:
        /*0004*/ 	.word	0x00000082


	//----- nvinfo : EIATTR_KPARAM_INFO
	.align		4
.L_43:
        /*0008*/ 	.byte	0x04, 0x17
        /*000a*/ 	.short	(.L_45 - .L_44)
.L_44:
        /*000c*/ 	.word	0x00000000
        /*0010*/ 	.short	0x0004
        /*0012*/ 	.short	0x001c
        /*0014*/ 	.byte	0x00, 0xf0, 0x11, 0x00


	//----- nvinfo : EIATTR_KPARAM_INFO
	.align		4
.L_45:
        /*0018*/ 	.byte	0x04, 0x17
        /*001a*/ 	.short	(.L_47 - .L_46)
.L_46:
        /*001c*/ 	.word	0x00000000
        /*0020*/ 	.short	0x0003
        /*0022*/ 	.short	0x0018
        /*0024*/ 	.byte	0x00, 0xf0, 0x11, 0x00


	//----- nvinfo : EIATTR_KPARAM_INFO
	.align		4
.L_47:
        /*0028*/ 	.byte	0x04, 0x17
        /*002a*/ 	.short	(.L_49 - .L_48)
.L_48:
        /*002c*/ 	.word	0x00000000
        /*0030*/ 	.short	0x0002
        /*0032*/ 	.short	0x0010
        /*0034*/ 	.byte	0x00, 0xf5, 0x21, 0x00


	//----- nvinfo : EIATTR_KPARAM_INFO
	.align		4
.L_49:
        /*0038*/ 	.byte	0x04, 0x17
        /*003a*/ 	.short	(.L_51 - .L_50)
.L_50:
        /*003c*/ 	.word	0x00000000
        /*0040*/ 	.short	0x0001
        /*0042*/ 	.short	0x0008
        /*0044*/ 	.byte	0x00, 0xf0, 0x11, 0x00


	//----- nvinfo : EIATTR_KPARAM_INFO
	.align		4
.L_51:
        /*0048*/ 	.byte	0x04, 0x17
        /*004a*/ 	.short	(.L_53 - .L_52)
.L_52:
        /*004c*/ 	.word	0x00000000
        /*0050*/ 	.short	0x0000
        /*0052*/ 	.short	0x0000
        /*0054*/ 	.byte	0x00, 0xf5, 0x21, 0x00


	//----- nvinfo : EIATTR_SPARSE_MMA_MASK
	.align		4
.L_53:
        /*0058*/ 	.byte	0x03, 0x50
        /*005a*/ 	.short	0x0000


	//----- nvinfo : EIATTR_MAXREG_COUNT
	.align		4
        /*005c*/ 	.byte	0x03, 0x1b
        /*005e*/ 	.short	0x00ff


	//----- nvinfo : EIATTR_MERCURY_ISA_VERSION
	.align		4
        /*0060*/ 	.byte	0x03, 0x5f
        /*0062*/ 	.short	0x0101


	//----- nvinfo : EIATTR_VRC_CTA_INIT_COUNT
	.align		4
        /*0064*/ 	.byte	0x02, 0x4a
	.zero		1
	.zero		1


	//----- nvinfo : EIATTR_EXIT_INSTR_OFFSETS
	.align		4
        /*0068*/ 	.byte	0x04, 0x1c
        /*006a*/ 	.short	(.L_55 - .L_54)


	//   ....[0]....
.L_54:
        /*006c*/ 	.word	0x00000080


	//   ....[1]....
        /*0070*/ 	.word	0x00000120


	//----- nvinfo : EIATTR_CBANK_PARAM_SIZE
	.align		4
.L_55:
        /*0074*/ 	.byte	0x03, 0x19
        /*0076*/ 	.short	0x0020


	//----- nvinfo : EIATTR_PARAM_CBANK
	.align		4
        /*0078*/ 	.byte	0x04, 0x0a
        /*007a*/ 	.short	(.L_57 - .L_56)
	.align		4
.L_56:
        /*007c*/ 	.word	index@(.nv.constant0._Z9scalarGPUPffS_ii)
        /*0080*/ 	.short	0x0380
        /*0082*/ 	.short	0x0020


	//----- nvinfo : EIATTR_SW_WAR
	.align		4
.L_57:
        /*0084*/ 	.byte	0x04, 0x36
        /*0086*/ 	.short	(.L_59 - .L_58)
.L_58:
        /*0088*/ 	.word	0x00000008
.L_59:


//--------------------- .nv.info._Z9matmulGPUPfS_S_iii --------------------------
	.section	.nv.info._Z9matmulGPUPfS_S_iii,"",@"SHT_CUDA_INFO"
	.sectionflags	@""
	.align	4


	//----- nvinfo : EIATTR_CUDA_API_VERSION
	.align		4
        /*0000*/ 	.byte	0x04, 0x37
        /*0002*/ 	.short	(.L_61 - .L_60)
.L_60:
        /*0004*/ 	.word	0x00000082


	//----- nvinfo : EIATTR_KPARAM_INFO
	.align		4
.L_61:
        /*0008*/ 	.byte	0x04, 0x17
        /*000a*/ 	.short	(.L_63 - .L_62)
.L_62:
        /*000c*/ 	.word	0x00000000
        /*0010*/ 	.short	0x0005
        /*0012*/ 	.short	0x0020
        /*0014*/ 	.byte	0x00, 0xf0, 0x11, 0x00


	//----- nvinfo : EIATTR_KPARAM_INFO
	.align		4
.L_63:
        /*0018*/ 	.byte	0x04, 0x17
        /*001a*/ 	.short	(.L_65 - .L_64)
.L_64:
        /*001c*/ 	.word	0x00000000
        /*0020*/ 	.short	0x0004
        /*0022*/ 	.short	0x001c
        /*0024*/ 	.byte	0x00, 0xf0, 0x11, 0x00


	//----- nvinfo : EIATTR_KPARAM_INFO
	.align		4
.L_65:
        /*0028*/ 	.byte	0x04, 0x17
        /*002a*/ 	.short	(.L_67 - .L_66)
.L_66:
        /*002c*/ 	.word	0x00000000
        /*0030*/ 	.short	0x0003
        /*0032*/ 	.short	0x0018
        /*0034*/ 	.byte	0x00, 0xf0, 0x11, 0x00


	//----- nvinfo : EIATTR_KPARAM_INFO
	.align		4
.L_67:
        /*0038*/ 	.byte	0x04, 0x17
        /*003a*/ 	.short	(.L_69 - .L_68)
.L_68:
        /*003c*/ 	.word	0x00000000
        /*0040*/ 	.short	0x0002
        /*0042*/ 	.short	0x0010
        /*0044*/ 	.byte	0x00, 0xf5, 0x21, 0x00


	//----- nvinfo : EIATTR_KPARAM_INFO
	.align		4
.L_69:
        /*0048*/ 	.byte	0x04, 0x17
        /*004a*/ 	.short	(.L_71 - .L_70)
.L_70:
        /*004c*/ 	.word	0x00000000
        /*0050*/ 	.short	0x0001
        /*0052*/ 	.short	0x0008
        /*0054*/ 	.byte	0x00, 0xf5, 0x21, 0x00


	//----- nvinfo : EIATTR_KPARAM_INFO
	.align		4
.L_71:
        /*0058*/ 	.byte	0x04, 0x17
        /*005a*/ 	.short	(.L_73 - .L_72)
.L_72:
        /*005c*/ 	.word	0x00000000
        /*0060*/ 	.short	0x0000
        /*0062*/ 	.short	0x0000
        /*0064*/ 	.byte	0x00, 0xf5, 0x21, 0x00


	//----- nvinfo : EIATTR_SPARSE_MMA_MASK
	.align		4
.L_73:
        /*0068*/ 	.byte	0x03, 0x50
        /*006a*/ 	.short	0x0000


	//----- nvinfo : EIATTR_MAXREG_COUNT
	.align		4
        /*006c*/ 	.byte	0x03, 0x1b
        /*006e*/ 	.short	0x00ff


	//----- nvinfo : EIATTR_MERCURY_ISA_VERSION
	.align		4
        /*0070*/ 	.byte	0x03, 0x5f
        /*0072*/ 	.short	0x0101


	//----- nvinfo : EIATTR_VRC_CTA_INIT_COUNT
	.align		4
        /*0074*/ 	.byte	0x02, 0x4a
	.zero		1
	.zero		1


	//----- nvinfo : EIATTR_EXIT_INSTR_OFFSETS
	.align		4
        /*0078*/ 	.byte	0x04, 0x1c
        /*007a*/ 	.short	(.L_75 - .L_74)


	//   ....[0]....
.L_74:
        /*007c*/ 	.word	0x000001a0


	//   ....[1]....
        /*0080*/ 	.word	0x000009a0


	//----- nvinfo : EIATTR_CBANK_PARAM_SIZE
	.align		4
.L_75:
        /*0084*/ 	.byte	0x03, 0x19
        /*0086*/ 	.short	0x0024


	//----- nvinfo : EIATTR_PARAM_CBANK
	.align		4
        /*0088*/ 	.byte	0x04, 0x0a
        /*008a*/ 	.short	(.L_77 - .L_76)
	.align		4
.L_76:
        /*008c*/ 	.word	index@(.nv.constant0._Z9matmulGPUPfS_S_iii)
        /*0090*/ 	.short	0x0380
        /*0092*/ 	.short	0x0024


	//----- nvinfo : EIATTR_SW_WAR
	.align		4
.L_77:
        /*0094*/ 	.byte	0x04, 0x36
        /*0096*/ 	.short	(.L_79 - .L_78)
.L_78:
        /*0098*/ 	.word	0x00000008
.L_79:


//--------------------- .nv.info._Z12addMatrixGPUPfS_S_ii --------------------------
	.section	.nv.info._Z12addMatrixGPUPfS_S_ii,"",@"SHT_CUDA_INFO"
	.sectionflags	@""
	.align	4


	//----- nvinfo : EIATTR_CUDA_API_VERSION
	.align		4
        /*0000*/ 	.byte	0x04, 0x37
        /*0002*/ 	.short	(.L_81 - .L_80)
.L_80:
        /*0004*/ 	.word	0x00000082


	//----- nvinfo : EIATTR_KPARAM_INFO
	.align		4
.L_81:
        /*0008*/ 	.byte	0x04, 0x17
        /*000a*/ 	.short	(.L_83 - .L_82)
.L_82:
        /*000c*/ 	.word	0x00000000
        /*0010*/ 	.short	0x0004
        /*0012*/ 	.short	0x001c
        /*0014*/ 	.byte	0x00, 0xf0, 0x11, 0x00


	//----- nvinfo : EIATTR_KPARAM_INFO
	.align		4
.L_83:
        /*0018*/ 	.byte	0x04, 0x17
        /*001a*/ 	.short	(.L_85 - .L_84)
.L_84:
        /*001c*/ 	.word	0x00000000
        /*0020*/ 	.short	0x0003
        /*0022*/ 	.short	0x0018
        /*0024*/ 	.byte	0x00, 0xf0, 0x11, 0x00


	//----- nvinfo : EIATTR_KPARAM_INFO
	.align		4
.L_85:
        /*0028*/ 	.byte	0x04, 0x17
        /*002a*/ 	.short	(.L_87 - .L_86)
.L_86:
        /*002c*/ 	.word	0x00000000
        /*0030*/ 	.short	0x0002
        /*0032*/ 	.short	0x0010
        /*0034*/ 	.byte	0x00, 0xf5, 0x21, 0x00


	//----- nvinfo : EIATTR_KPARAM_INFO
	.align		4
.L_87:
        /*0038*/ 	.byte	0x04, 0x17
        /*003a*/ 	.short	(.L_89 - .L_88)
.L_88:
        /*003c*/ 	.word	0x00000000
        /*0040*/ 	.short	0x0001
        /*0042*/ 	.short	0x0008
        /*0044*/ 	.byte	0x00, 0xf5, 0x21, 0x00


	//----- nvinfo : EIATTR_KPARAM_INFO
	.align		4
.L_89:
        /*0048*/ 	.byte	0x04, 0x17
        /*004a*/ 	.short	(.L_91 - .L_90)
.L_90:
        /*004c*/ 	.word	0x00000000
        /*0050*/ 	.short	0x0000
        /*0052*/ 	.short	0x0000
        /*0054*/ 	.byte	0x00, 0xf5, 0x21, 0x00


	//----- nvinfo : EIATTR_SPARSE_MMA_MASK
	.align		4
.L_91:
        /*0058*/ 	.byte	0x03, 0x50
        /*005a*/ 	.short	0x0000


	//----- nvinfo : EIATTR_MAXREG_COUNT
	.align		4
        /*005c*/ 	.byte	0x03, 0x1b
        /*005e*/ 	.short	0x00ff


	//----- nvinfo : EIATTR_MERCURY_ISA_VERSION
	.align		4
        /*0060*/ 	.byte	0x03, 0x5f
        /*0062*/ 	.short	0x0101


	//----- nvinfo : EIATTR_VRC_CTA_INIT_COUNT
	.align		4
        /*0064*/ 	.byte	0x02, 0x4a
	.zero		1
	.zero		1


	//----- nvinfo : EIATTR_EXIT_INSTR_OFFSETS
	.align		4
        /*0068*/ 	.byte	0x04, 0x1c
        /*006a*/ 	.short	(.L_93 - .L_92)


	//   ....[0]....
.L_92:
        /*006c*/ 	.word	0x00000080


	//   ....[1]....
        /*0070*/ 	.word	0x00000140


	//----- nvinfo : EIATTR_CBANK_PARAM_SIZE
	.align		4
.L_93:
        /*0074*/ 	.byte	0x03, 0x19
        /*0076*/ 	.short	0x0020


	//----- nvinfo : EIATTR_PARAM_CBANK
	.align		4
        /*0078*/ 	.byte	0x04, 0x0a
        /*007a*/ 	.short	(.L_95 - .L_94)
	.align		4
.L_94:
        /*007c*/ 	.word	index@(.nv.constant0._Z12addMatrixGPUPfS_S_ii)
        /*0080*/ 	.short	0x0380
        /*0082*/ 	.short	0x0020


	//----- nvinfo : EIATTR_SW_WAR
	.align		4
.L_95:
        /*0084*/ 	.byte	0x04, 0x36
        /*0086*/ 	.short	(.L_97 - .L_96)
.L_96:
        /*0088*/ 	.word	0x00000008
.L_97:


//--------------------- .nv.callgraph             --------------------------
	.section	.nv.callgraph,"",@"SHT_CUDA_CALLGRAPH"
	.align	4
	.sectionentsize	8
	.align		4
        /*0000*/ 	.word	0x00000000
	.align		4
        /*0004*/ 	.word	0xffffffff
	.align		4
        /*0008*/ 	.word	0x00000000
	.align		4
        /*000c*/ 	.word	0xfffffffe
	.align		4
        /*0010*/ 	.word	0x00000000
	.align		4
        /*0014*/ 	.word	0xfffffffd
	.align		4
        /*0018*/ 	.word	0x00000000
	.align		4
        /*001c*/ 	.word	0xfffffffc


//--------------------- .text._Z15addBroadcastGPUPfS_S_ii --------------------------
	.section	.text._Z15addBroadcastGPUPfS_S_ii,"ax",@progbits
	.align	128
        .global         _Z15addBroadcastGPUPfS_S_ii
        .type           _Z15addBroadcastGPUPfS_S_ii,@function
        .size           _Z15addBroadcastGPUPfS_S_ii,(.L_x_8 - _Z15addBroadcastGPUPfS_S_ii)
        .other          _Z15addBroadcastGPUPfS_S_ii,@"STO_CUDA_ENTRY STV_DEFAULT"
_Z15addBroadcastGPUPfS_S_ii:
.text._Z15addBroadcastGPUPfS_S_ii:
[----:B------:R-:W-:Y:S01]  /*0000*/  LDC R1, c[0x0][0x37c] ;  /* 0x0000df00ff017b82 */ /* 0x000fe20000000800 */
[----:B------:R-:W0:Y:S07]  /*0010*/  S2R R5, SR_TID.X ;  /* 0x0000000000057919 */ /* 0x000e2e0000002100 */
[----:B------:R-:W0:Y:S08]  /*0020*/  S2UR UR4, SR_CTAID.X ;  /* 0x00000000000479c3 */ /* 0x000e300000002500 */
[----:B------:R-:W0:Y:S08]  /*0030*/  LDC R0, c[0x0][0x360] ;  /* 0x0000d800ff007b82 */ /* 0x000e300000000800 */
[----:B------:R-:W1:Y:S01]  /*0040*/  LDC.64 R2, c[0x0][0x398] ;  /* 0x0000e600ff027b82 */ /* 0x000e620000000a00 */
[----:B0-----:R-:W-:-:S02]  /*0050*/  IMAD R0, R0, UR4, R5 ;  /* 0x0000000400007c24 */ /* 0x001fc4000f8e0205 */
[----:B-1----:R-:W-:-:S05]  /*0060*/  IMAD R5, R3, R2, RZ ;  /* 0x0000000203057224 */ /* 0x002fca00078e02ff */
[----:B------:R-:W-:-:S13]  /*0070*/  ISETP.GE.AND P0, PT, R0, R5, PT ;  /* 0x000000050000720c */ /* 0x000fda0003f06270 */
[----:B------:R-:W-:Y:S05]  /*0080*/  @P0 EXIT ;  /* 0x000000000000094d */ /* 0x000fea0003800000 */
[----:B------:R-:W-:Y:S01]  /*0090*/  IABS R9, R3 ;  /* 0x0000000300097213 */ /* 0x000fe20000000000 */
[----:B------:R-:W0:Y:S01]  /*00a0*/  LDCU.64 UR4, c[0x0][0x358] ;  /* 0x00006b00ff0477ac */ /* 0x000e220008000a00 */
[----:B------:R-:W-:Y:S02]  /*00b0*/  ISETP.GE.AND P2, PT, R0, RZ, PT ;  /* 0x000000ff0000720c */ /* 0x000fe40003f46270 */
[----:B------:R-:W1:Y:S08]  /*00c0*/  I2F.RP R2, R9 ;  /* 0x0000000900027306 */ /* 0x000e700000209400 */
[----:B-1----:R-:W1:Y:S02]  /*00d0*/  MUFU.RCP R2, R2 ;  /* 0x0000000200027308 */ /* 0x002e640000001000 */
[----:B-1----:R-:W-:-:S06]  /*00e0*/  IADD3 R4, PT, PT, R2, 0xffffffe, RZ ;  /* 0x0ffffffe02047810 */ /* 0x002fcc0007ffe0ff */
[----:B------:R1:W2:Y:S02]  /*00f0*/  F2I.FTZ.U32.TRUNC.NTZ R5, R4 ;  /* 0x0000000400057305 */ /* 0x0002a4000021f000 */
[----:B-1----:R-:W-:Y:S02]  /*0100*/  HFMA2 R4, -RZ, RZ, 0, 0 ;  /* 0x00000000ff047431 */ /* 0x002fe400000001ff */
[----:B--2---:R-:W-:-:S04]  /*0110*/  IMAD.MOV R6, RZ, RZ, -R5 ;  /* 0x000000ffff067224 */ /* 0x004fc800078e0a05 */
[----:B------:R-:W-:Y:S01]  /*0120*/  IMAD R7, R6, R9, RZ ;  /* 0x0000000906077224 */ /* 0x000fe200078e02ff */
[----:B------:R-:W-:-:S03]  /*0130*/  IABS R6, R0 ;  /* 0x0000000000067213 */ /* 0x000fc60000000000 */
[----:B------:R-:W-:-:S06]  /*0140*/  IMAD.HI.U32 R5, R5, R7, R4 ;  /* 0x0000000705057227 */ /* 0x000fcc00078e0004 */
[----:B------:R-:W-:-:S04]  /*0150*/  IMAD.HI.U32 R5, R5, R6, RZ ;  /* 0x0000000605057227 */ /* 0x000fc800078e00ff */
[----:B------:R-:W-:-:S04]  /*0160*/  IMAD.MOV R5, RZ, RZ, -R5 ;  /* 0x000000ffff057224 */ /* 0x000fc800078e0a05 */
[C---:B------:R-:W-:Y:S02]  /*0170*/  IMAD R2, R9.reuse, R5, R6 ;  /* 0x0000000509027224 */ /* 0x040fe400078e0206 */
[----:B------:R-:W1:Y:S03]  /*0180*/  LDC.64 R4, c[0x0][0x380] ;  /* 0x0000e000ff047b82 */ /* 0x000e660000000a00 */
[----:B------:R-:W-:-:S05]  /*0190*/  ISETP.GT.U32.AND P0, PT, R9, R2, PT ;  /* 0x000000020900720c */ /* 0x000fca0003f04070 */
[----:B------:R-:W2:Y:S08]  /*01a0*/  LDC.64 R6, c[0x0][0x388] ;  /* 0x0000e200ff067b82 */ /* 0x000eb00000000a00 */
[----:B------:R-:W-:Y:S02]  /*01b0*/  @!P0 IADD3 R2, PT, PT, R2, -R9, RZ ;  /* 0x8000000902028210 */ /* 0x000fe40007ffe0ff */
[----:B------:R-:W-:-:S02]  /*01c0*/  ISETP.NE.AND P0, PT, R3, RZ, PT ;  /* 0x000000ff0300720c */ /* 0x000fc40003f05270 */
[----:B------:R-:W-:-:S13]  /*01d0*/  ISETP.GT.U32.AND P1, PT, R9, R2, PT ;  /* 0x000000020900720c */ /* 0x000fda0003f24070 */
[----:B------:R-:W-:-:S05]  /*01e0*/  @!P1 IMAD.IADD R2, R2, 0x1, -R9 ;  /* 0x0000000102029824 */ /* 0x000fca00078e0a09 */
[----:B------:R-:W-:-:S04]  /*01f0*/  MOV R9, R2 ;  /* 0x0000000200097202 */ /* 0x000fc80000000f00 */
[----:B------:R-:W-:Y:S02]  /*0200*/  @!P2 IADD3 R9, PT, PT, -R9, RZ, RZ ;  /* 0x000000ff0909a210 */ /* 0x000fe40007ffe1ff */
[----:B------:R-:W-:Y:S01]  /*0210*/  @!P0 LOP3.LUT R9, RZ, R3, RZ, 0x33, !PT ;  /* 0x00000003ff098212 */ /* 0x000fe200078e33ff */
[----:B-1----:R-:W-:-:S04]  /*0220*/  IMAD.WIDE R2, R0, 0x4, R4 ;  /* 0x0000000400027825 */ /* 0x002fc800078e0204 */
[----:B--2---:R-:W-:Y:S02]  /*0230*/  IMAD.WIDE R4, R9, 0x4, R6 ;  /* 0x0000000409047825 */ /* 0x004fe400078e0206 */
[----:B0-----:R-:W2:Y:S01]  /*0240*/  LDG.E R2, desc[UR4][R2.64] ;  /* 0x0000000402027981 */ /* 0x001ea2000c1e1900 */
[----:B------:R-:W0:Y:S03]  /*0250*/  LDC.64 R6, c[0x0][0x390] ;  /* 0x0000e400ff067b82 */ /* 0x000e260000000a00 */
[----:B------:R-:W2:Y:S01]  /*0260*/  LDG.E R5, desc[UR4][R4.64] ;  /* 0x0000000404057981 */ /* 0x000ea2000c1e1900 */
[----:B0-----:R-:W-:-:S04]  /*0270*/  IMAD.WIDE R6, R0, 0x4, R6 ;  /* 0x0000000400067825 */ /* 0x001fc800078e0206 */
[----:B--2---:R-:W-:-:S05]  /*0280*/  FADD R9, R2, R5 ;  /* 0x0000000502097221 */ /* 0x004fca0000000000 */
[----:B------:R-:W-:Y:S01]  /*0290*/  STG.E desc[UR4][R6.64], R9 ;  /* 0x0000000906007986 */ /* 0x000fe2000c101904 */
[----:B------:R-:W-:Y:S05]  /*02a0*/  EXIT ;  /* 0x000000000000794d */ /* 0x000fea0003800000 */
.L_x_0:
[----:B------:R-:W-:-:S00]  /*02b0*/  BRA `(.L_x_0) ;  /* 0xfffffffc00fc7947 */ /* 0x000fc0000383ffff */
[----:B------:R-:W-:-:S00]  /*02c0*/  NOP ;  /* 0x0000000000007918 */ /* 0x000fc00000000000 */
        /* <DEDUP_REMOVED lines=11> */
.L_x_8:


//--------------------- .text._Z9scalarGPUPffS_ii --------------------------
	.section	.text._Z9scalarGPUPffS_ii,"ax",@progbits
	.align	128
        .global         _Z9scalarGPUPffS_ii
        .type           _Z9scalarGPUPffS_ii,@function
        .size           _Z9scalarGPUPffS_ii,(.L_x_9 - _Z9scalarGPUPffS_ii)
        .other          _Z9scalarGPUPffS_ii,@"STO_CUDA_ENTRY STV_DEFAULT"
_Z9scalarGPUPffS_ii:
.text._Z9scalarGPUPffS_ii:
[----:B------:R-:W-:Y:S01]  /*0000*/  LDC R1, c[0x0][0x37c] ;  /* 0x0000df00ff017b82 */ /* 0x000fe20000000800 */
[----:B------:R-:W0:Y:S01]  /*0010*/  S2R R7, SR_CTAID.X ;  /* 0x0000000000077919 */ /* 0x000e220000002500 */
[----:B------:R-:W1:Y:S01]  /*0020*/  LDCU.64 UR4, c[0x0][0x398] ;  /* 0x00007300ff0477ac */ /* 0x000e620008000a00 */
[----:B------:R-:W0:Y:S01]  /*0030*/  S2R R0, SR_TID.X ;  /* 0x0000000000007919 */ /* 0x000e220000002100 */
[----:B------:R-:W0:Y:S01]  /*0040*/  LDCU UR6, c[0x0][0x360] ;  /* 0x00006c00ff0677ac */ /* 0x000e220008000800 */
[----:B-1----:R-:W-:Y:S01]  /*0050*/  UIMAD UR4, UR5, UR4, URZ ;  /* 0x00000004050472a4 */ /* 0x002fe2000f8e02ff */
[----:B0-----:R-:W-:-:S05]  /*0060*/  IMAD R7, R7, UR6, R0 ;  /* 0x0000000607077c24 */ /* 0x001fca000f8e0200 */
[----:B------:R-:W-:-:S13]  /*0070*/  ISETP.GE.AND P0, PT, R7, UR4, PT ;  /* 0x0000000407007c0c */ /* 0x000fda000bf06270 */
[----:B------:R-:W-:Y:S05]  /*0080*/  @P0 EXIT ;  /* 0x000000000000094d */ /* 0x000fea0003800000 */
[----:B------:R-:W0:Y:S01]  /*0090*/  LDC.64 R2, c[0x0][0x380] ;  /* 0x0000e000ff027b82 */ /* 0x000e220000000a00 */
[----:B------:R-:W1:Y:S01]  /*00a0*/  LDCU.64 UR4, c[0x0][0x358] ;  /* 0x00006b00ff0477ac */ /* 0x000e620008000a00 */
[----:B------:R-:W2:Y:S06]  /*00b0*/  LDCU UR6, c[0x0][0x388] ;  /* 0x00007100ff0677ac */ /* 0x000eac0008000800 */
[----:B------:R-:W3:Y:S01]  /*00c0*/  LDC.64 R4, c[0x0][0x390] ;  /* 0x0000e400ff047b82 */ /* 0x000ee20000000a00 */
[----:B0-----:R-:W-:-:S06]  /*00d0*/  IMAD.WIDE R2, R7, 0x4, R2 ;  /* 0x0000000407027825 */ /* 0x001fcc00078e0202 */
[----:B-1----:R-:W2:Y:S01]  /*00e0*/  LDG.E R2, desc[UR4][R2.64] ;  /* 0x0000000402027981 */ /* 0x002ea2000c1e1900 */
[----:B---3--:R-:W-:-:S04]  /*00f0*/  IMAD.WIDE R4, R7, 0x4, R4 ;  /* 0x0000000407047825 */ /* 0x008fc800078e0204 */
[----:B--2---:R-:W-:-:S05]  /*0100*/  FMUL R7, R2, UR6 ;  /* 0x0000000602077c20 */ /* 0x004fca0008400000 */
[----:B------:R-:W-:Y:S01]  /*0110*/  STG.E desc[UR4][R4.64], R7 ;  /* 0x0000000704007986 */ /* 0x000fe2000c101904 */
[----:B------:R-:W-:Y:S05]  /*0120*/  EXIT ;  /* 0x000000000000794d */ /* 0x000fea0003800000 */
.L_x_1:
        /* <DEDUP_REMOVED lines=13> */
.L_x_9:


//--------------------- .text._Z9matmulGPUPfS_S_iii --------------------------
	.section	.text._Z9matmulGPUPfS_S_iii,"ax",@progbits
	.align	128
        .global         _Z9matmulGPUPfS_S_iii
        .type           _Z9matmulGPUPfS_S_iii,@function
        .size           _Z9matmulGPUPfS_S_iii,(.L_x_10 - _Z9matmulGPUPfS_S_iii)
        .other          _Z9matmulGPUPfS_S_iii,@"STO_CUDA_ENTRY STV_DEFAULT"
_Z9matmulGPUPfS_S_iii:
.text._Z9matmulGPUPfS_S_iii:
[----:B------:R-:W-:Y:S08]  /*0000*/  LDC R1, c[0x0][0x37c] ;  /* 0x0000df00ff017b82 */ /* 0x000ff00000000800 */
[----:B------:R-:W0:Y:S01]  /*0010*/  LDC R15, c[0x0][0x3a0] ;  /* 0x0000e800ff0f7b82 */ /* 0x000e220000000800 */
[----:B------:R-:W1:Y:S07]  /*0020*/  S2R R5, SR_TID.X ;  /* 0x0000000000057919 */ /* 0x000e6e0000002100 */
[----:B------:R-:W1:Y:S08]  /*0030*/  S2UR UR4, SR_CTAID.X ;  /* 0x00000000000479c3 */ /* 0x000e700000002500 */
[----:B------:R-:W1:Y:S01]  /*0040*/  LDC R16, c[0x0][0x360] ;  /* 0x0000d800ff107b82 */ /* 0x000e620000000800 */
[----:B0-----:R-:W-:-:S04]  /*0050*/  IABS R7, R15 ;  /* 0x0000000f00077213 */ /* 0x001fc80000000000 */
[----:B------:R-:W0:Y:S01]  /*0060*/  I2F.RP R0, R7 ;  /* 0x0000000700007306 */ /* 0x000e220000209400 */
[----:B-1----:R-:W-:Y:S01]  /*0070*/  IMAD R16, R16, UR4, R5 ;  /* 0x0000000410107c24 */ /* 0x002fe2000f8e0205 */
[----:B------:R-:W1:Y:S06]  /*0080*/  LDCU UR4, c[0x0][0x398] ;  /* 0x00007300ff0477ac */ /* 0x000e6c0008000800 */
[----:B0-----:R-:W0:Y:S02]  /*0090*/  MUFU.RCP R0, R0 ;  /* 0x0000000000007308 */ /* 0x001e240000001000 */
[----:B0-----:R-:W-:-:S02]  /*00a0*/  IADD3 R2, PT, PT, R0, 0xffffffe, RZ ;  /* 0x0ffffffe00027810 */ /* 0x001fc40007ffe0ff */
[----:B------:R-:W-:-:S04]  /*00b0*/  IABS R0, R16 ;  /* 0x0000001000007213 */ /* 0x000fc80000000000 */
[----:B------:R0:W2:Y:S02]  /*00c0*/  F2I.FTZ.U32.TRUNC.NTZ R3, R2 ;  /* 0x0000000200037305 */ /* 0x0000a4000021f000 */
[----:B0-----:R-:W-:Y:S01]  /*00d0*/  HFMA2 R2, -RZ, RZ, 0, 0 ;  /* 0x00000000ff027431 */ /* 0x001fe200000001ff */
[----:B--2---:R-:W-:-:S05]  /*00e0*/  IADD3 R4, PT, PT, RZ, -R3, RZ ;  /* 0x80000003ff047210 */ /* 0x004fca0007ffe0ff */
[----:B------:R-:W-:-:S04]  /*00f0*/  IMAD R5, R4, R7, RZ ;  /* 0x0000000704057224 */ /* 0x000fc800078e02ff */
[----:B------:R-:W-:-:S06]  /*0100*/  IMAD.HI.U32 R3, R3, R5, R2 ;  /* 0x0000000503037227 */ /* 0x000fcc00078e0002 */
[----:B------:R-:W-:-:S04]  /*0110*/  IMAD.HI.U32 R14, R3, R0, RZ ;  /* 0x00000000030e7227 */ /* 0x000fc800078e00ff */
[----:B-1----:R-:W-:Y:S01]  /*0120*/  IMAD R3, R15, UR4, RZ ;  /* 0x000000040f037c24 */ /* 0x002fe2000f8e02ff */
[----:B------:R-:W-:-:S04]  /*0130*/  IADD3 R2, PT, PT, -R14, RZ, RZ ;  /* 0x000000ff0e027210 */ /* 0x000fc80007ffe1ff */
[C---:B------:R-:W-:Y:S01]  /*0140*/  ISETP.GE.AND P0, PT, R16.reuse, R3, PT ;  /* 0x000000031000720c */ /* 0x040fe20003f06270 */
[----:B------:R-:W-:Y:S01]  /*0150*/  IMAD R0, R7, R2, R0 ;  /* 0x0000000207007224 */ /* 0x000fe200078e0200 */
[----:B------:R-:W-:-:S04]  /*0160*/  LOP3.LUT R2, R16, R15, RZ, 0x3c, !PT ;  /* 0x0000000f10027212 */ /* 0x000fc800078e3cff */
[----:B------:R-:W-:-:S13]  /*0170*/  ISETP.GT.U32.AND P2, PT, R7, R0, PT ;  /* 0x000000000700720c */ /* 0x000fda0003f44070 */
[----:B------:R-:W-:-:S04]  /*0180*/  @!P2 IADD3 R0, PT, PT, R0, -R7, RZ ;  /* 0x800000070000a210 */ /* 0x000fc80007ffe0ff */
[----:B------:R-:W-:Y:S01]  /*0190*/  ISETP.GE.U32.AND P1, PT, R0, R7, PT ;  /* 0x000000070000720c */ /* 0x000fe20003f26070 */
[----:B------:R-:W-:-:S12]  /*01a0*/  @P0 EXIT ;  /* 0x000000000000094d */ /* 0x000fd80003800000 */
[----:B------:R-:W0:Y:S01]  /*01b0*/  LDC R0, c[0x0][0x39c] ;  /* 0x0000e700ff007b82 */ /* 0x000e220000000800 */
[----:B------:R-:W-:Y:S01]  /*01c0*/  ISETP.GE.AND P0, PT, R2, RZ, PT ;  /* 0x000000ff0200720c */ /* 0x000fe20003f06270 */
[----:B------:R-:W1:Y:S01]  /*01d0*/  LDCU.64 UR6, c[0x0][0x358] ;  /* 0x00006b00ff0677ac */ /* 0x000e620008000a00 */
[----:B------:R-:W-:Y:S02]  /*01e0*/  @!P2 IADD3 R14, PT, PT, R14, 0x1, RZ ;  /* 0x000000010e0ea810 */ /* 0x000fe40007ffe0ff */
[----:B------:R-:W-:Y:S02]  /*01f0*/  ISETP.NE.AND P2, PT, R15, RZ, PT ;  /* 0x000000ff0f00720c */ /* 0x000fe40003f45270 */
[----:B------:R-:W-:Y:S02]  /*0200*/  @P1 IADD3 R14, PT, PT, R14, 0x1, RZ ;  /* 0x000000010e0e1810 */ /* 0x000fe40007ffe0ff */
[----:B------:R-:W-:-:S05]  /*0210*/  MOV R26, RZ ;  /* 0x000000ff001a7202 */ /* 0x000fca0000000f00 */
[----:B------:R-:W-:-:S04]  /*0220*/  @!P0 IADD3 R14, PT, PT, -R14, RZ, RZ ;  /* 0x000000ff0e0e8210 */ /* 0x000fc80007ffe1ff */
[----:B------:R-:W-:-:S04]  /*0230*/  @!P2 LOP3.LUT R14, RZ, R15, RZ, 0x33, !PT ;  /* 0x0000000fff0ea212 */ /* 0x000fc800078e33ff */
[----:B------:R-:W-:Y:S02]  /*0240*/  IADD3 R2, PT, PT, -R14, RZ, RZ ;  /* 0x000000ff0e027210 */ /* 0x000fe40007ffe1ff */
[----:B0-----:R-:W-:-:S03]  /*0250*/  ISETP.GE.AND P0, PT, R0, 0x1, PT ;  /* 0x000000010000780c */ /* 0x001fc60003f06270 */
[----:B------:R-:W-:-:S10]  /*0260*/  IMAD R16, R15, R2, R16 ;  /* 0x000000020f107224 */ /* 0x000fd400078e0210 */
[----:B-1----:R-:W-:Y:S05]  /*0270*/  @!P0 BRA `(.L_x_2) ;  /* 0x0000000400b88947 */ /* 0x002fea0003800000 */
[C---:B------:R-:W-:Y:S01]  /*0280*/  ISETP.GE.U32.AND P0, PT, R0.reuse, 0x8, PT ;  /* 0x000000080000780c */ /* 0x040fe20003f06070 */
[----:B------:R-:W-:Y:S01]  /*0290*/  HFMA2 R19, -RZ, RZ, 0, 0 ;  /* 0x00000000ff137431 */ /* 0x000fe200000001ff */
[----:B------:R-:W-:Y:S01]  /*02a0*/  LOP3.LUT R25, R0, 0x7, RZ, 0xc0, !PT ;  /* 0x0000000700197812 */ /* 0x000fe200078ec0ff */
[----:B------:R-:W-:Y:S01]  /*02b0*/  IMAD R18, R14, R0, RZ ;  /* 0x000000000e127224 */ /* 0x000fe200078e02ff */
[----:B------:R-:W-:Y:S02]  /*02c0*/  MOV R26, RZ ;  /* 0x000000ff001a7202 */ /* 0x000fe40000000f00 */
[----:B------:R-:W-:-:S07]  /*02d0*/  ISETP.NE.AND P1, PT, R25, RZ, PT ;  /* 0x000000ff1900720c */ /* 0x000fce0003f25270 */
[----:B------:R-:W-:Y:S06]  /*02e0*/  @!P0 BRA `(.L_x_3) ;  /* 0x0000000000c48947 */ /* 0x000fec0003800000 */
[----:B------:R-:W0:Y:S01]  /*02f0*/  LDCU.64 UR4, c[0x0][0x380] ;  /* 0x00007000ff0477ac */ /* 0x000e220008000a00 */
[----:B------:R-:W-:Y:S02]  /*0300*/  LOP3.LUT R19, R0, 0x7ffffff8, RZ, 0xc0, !PT ;  /* 0x7ffffff800137812 */ /* 0x000fe400078ec0ff */
[----:B------:R-:W-:Y:S02]  /*0310*/  MOV R26, RZ ;  /* 0x000000ff001a7202 */ /* 0x000fe40000000f00 */
[----:B------:R-:W-:Y:S02]  /*0320*/  MOV R17, R18 ;  /* 0x0000001200117202 */ /* 0x000fe40000000f00 */
[----:B------:R-:W-:Y:S02]  /*0330*/  MOV R22, R16 ;  /* 0x0000001000167202 */ /* 0x000fe40000000f00 */
[----:B------:R-:W-:Y:S01]  /*0340*/  IADD3 R20, PT, PT, -R19, RZ, RZ ;  /* 0x000000ff13147210 */ /* 0x000fe20007ffe1ff */
[----:B0-----:R-:W-:-:S04]  /*0350*/  UIADD3 UR4, UP0, UPT, UR4, 0x10, URZ ;  /* 0x0000001004047890 */ /* 0x001fc8000ff1e0ff */
[----:B------:R-:W-:-:S12]  /*0360*/  UIADD3.X UR5, UPT, UPT, URZ, UR5, URZ, UP0, !UPT ;  /* 0x00000005ff057290 */ /* 0x000fd800087fe4ff */
.L_x_4:
[----:B------:R-:W0:Y:S01]  /*0370*/  LDC.64 R12, c[0x0][0x388] ;  /* 0x0000e200ff0c7b82 */ /* 0x000e220000000a00 */
[----:B------:R-:W-:Y:S02]  /*0380*/  MOV R2, UR4 ;  /* 0x0000000400027c02 */ /* 0x000fe40008000f00 */
[----:B------:R-:W-:-:S03]  /*0390*/  MOV R3, UR5 ;  /* 0x0000000500037c02 */ /* 0x000fc60008000f00 */
[----:B------:R-:W-:-:S05]  /*03a0*/  IMAD.WIDE R2, R17, 0x4, R2 ;  /* 0x0000000411027825 */ /* 0x000fca00078e0202 */
[----:B------:R-:W2:Y:S04]  /*03b0*/  LDG.E R21, desc[UR6][R2.64+-0x10] ;  /* 0xfffff00602157981 */ /* 0x000ea8000c1e1900 */
[----:B------:R-:W3:Y:S04]  /*03c0*/  LDG.E R23, desc[UR6][R2.64+-0xc] ;  /* 0xfffff40602177981 */ /* 0x000ee8000c1e1900 */
[----:B------:R-:W4:Y:S01]  /*03d0*/  LDG.E R29, desc[UR6][R2.64+-0x8] ;  /* 0xfffff806021d7981 */ /* 0x000f22000c1e1900 */
[----:B0-----:R-:W-:-:S05]  /*03e0*/  IMAD.WIDE R12, R22, 0x4, R12 ;  /* 0x00000004160c7825 */ /* 0x001fca00078e020c */
[----:B------:R0:W2:Y:S01]  /*03f0*/  LDG.E R24, desc[UR6][R12.64] ;  /* 0x000000060c187981 */ /* 0x0000a2000c1e1900 */
[----:B------:R-:W-:-:S04]  /*0400*/  IMAD.WIDE R10, R15, 0x4, R12 ;  /* 0x000000040f0a7825 */ /* 0x000fc800078e020c */
[C---:B------:R-:W-:Y:S02]  /*0410*/  IMAD.WIDE R4, R15.reuse, 0x4, R10 ;  /* 0x000000040f047825 */ /* 0x040fe400078e020a */
[----:B------:R-:W3:Y:S02]  /*0420*/  LDG.E R10, desc[UR6][R10.64] ;  /* 0x000000060a0a7981 */ /* 0x000ee4000c1e1900 */
[C---:B------:R-:W-:Y:S02]  /*0430*/  IMAD.WIDE R6, R15.reuse, 0x4, R4 ;  /* 0x000000040f067825 */ /* 0x040fe400078e0204 */
[----:B------:R1:W4:Y:S02]  /*0440*/  LDG.E R28, desc[UR6][R4.64] ;  /* 0x00000006041c7981 */ /* 0x000324000c1e1900 */
[C---:B------:R-:W-:Y:S02]  /*0450*/  IMAD.WIDE R8, R15.reuse, 0x4, R6 ;  /* 0x000000040f087825 */ /* 0x040fe400078e0206 */
[----:B------:R-:W5:Y:S02]  /*0460*/  LDG.E R6, desc[UR6][R6.64] ;  /* 0x0000000606067981 */ /* 0x000f64000c1e1900 */
[----:B0-----:R-:W-:-:S05]  /*0470*/  IMAD.WIDE R12, R15, 0x4, R8 ;  /* 0x000000040f0c7825 */ /* 0x001fca00078e0208 */
[----:B------:R-:W5:Y:S04]  /*0480*/  LDG.E R11, desc[UR6][R12.64] ;  /* 0x000000060c0b7981 */ /* 0x000f68000c1e1900 */
[----:B------:R-:W5:Y:S04]  /*0490*/  LDG.E R7, desc[UR6][R8.64] ;  /* 0x0000000608077981 */ /* 0x000f68000c1e1900 */
[----:B------:R-:W5:Y:S04]  /*04a0*/  LDG.E R9, desc[UR6][R2.64+-0x4] ;  /* 0xfffffc0602097981 */ /* 0x000f68000c1e1900 */
[----:B------:R-:W5:Y:S01]  /*04b0*/  LDG.E R8, desc[UR6][R2.64+0x8] ;  /* 0x0000080602087981 */ /* 0x000f62000c1e1900 */
[----:B--2---:R-:W-:Y:S01]  /*04c0*/  FFMA R24, R21, R24, R26 ;  /* 0x0000001815187223 */ /* 0x004fe2000000001a */
[----:B------:R-:W-:-:S02]  /*04d0*/  IMAD.WIDE R26, R15, 0x4, R12 ;  /* 0x000000040f1a7825 */ /* 0x000fc400078e020c */
[----:B------:R-:W2:Y:S04]  /*04e0*/  LDG.E R21, desc[UR6][R2.64] ;  /* 0x0000000602157981 */ /* 0x000ea8000c1e1900 */
[----:B------:R-:W2:Y:S01]  /*04f0*/  LDG.E R12, desc[UR6][R2.64+0x4] ;  /* 0x00000406020c7981 */ /* 0x000ea2000c1e1900 */
[----:B-1----:R-:W-:-:S03]  /*0500*/  IMAD.WIDE R4, R15, 0x4, R26 ;  /* 0x000000040f047825 */ /* 0x002fc600078e021a */
[----:B------:R-:W2:Y:S04]  /*0510*/  LDG.E R13, desc[UR6][R2.64+0xc] ;  /* 0x00000c06020d7981 */ /* 0x000ea8000c1e1900 */
[----:B------:R-:W2:Y:S04]  /*0520*/  LDG.E R4, desc[UR6][R4.64] ;  /* 0x0000000604047981 */ /* 0x000ea8000c1e1900 */
[----:B------:R-:W2:Y:S01]  /*0530*/  LDG.E R3, desc[UR6][R26.64] ;  /* 0x000000061a037981 */ /* 0x000ea2000c1e1900 */
[----:B---3--:R-:W-:Y:S01]  /*0540*/  FFMA R10, R23, R10, R24 ;  /* 0x0000000a170a7223 */ /* 0x008fe20000000018 */
[----:B------:R-:W-:-:S03]  /*0550*/  IADD3 R20, PT, PT, R20, 0x8, RZ ;  /* 0x0000000814147810 */ /* 0x000fc60007ffe0ff */
[----:B----4-:R-:W-:Y:S01]  /*0560*/  FFMA R10, R29, R28, R10 ;  /* 0x0000001c1d0a7223 */ /* 0x010fe2000000000a */
[----:B------:R-:W-:Y:S02]  /*0570*/  ISETP.NE.AND P0, PT, R20, RZ, PT ;  /* 0x000000ff1400720c */ /* 0x000fe40003f05270 */
[----:B------:R-:W-:Y:S01]  /*0580*/  LEA R22, R15, R22, 0x3 ;  /* 0x000000160f167211 */ /* 0x000fe200078e18ff */
[----:B-----5:R-:W-:Y:S01]  /*0590*/  FFMA R6, R9, R6, R10 ;  /* 0x0000000609067223 */ /* 0x020fe2000000000a */
[----:B------:R-:W-:-:S03]  /*05a0*/  IADD3 R17, PT, PT, R17, 0x8, RZ ;  /* 0x0000000811117810 */ /* 0x000fc60007ffe0ff */
[----:B--2---:R-:W-:-:S04]  /*05b0*/  FFMA R7, R21, R7, R6 ;  /* 0x0000000715077223 */ /* 0x004fc80000000006 */
[----:B------:R-:W-:-:S04]  /*05c0*/  FFMA R7, R12, R11, R7 ;  /* 0x0000000b0c077223 */ /* 0x000fc80000000007 */
[----:B------:R-:W-:-:S04]  /*05d0*/  FFMA R8, R8, R3, R7 ;  /* 0x0000000308087223 */ /* 0x000fc80000000007 */
[----:B------:R-:W-:Y:S01]  /*05e0*/  FFMA R26, R13, R4, R8 ;  /* 0x000000040d1a7223 */ /* 0x000fe20000000008 */
[----:B------:R-:W-:Y:S06]  /*05f0*/  @P0 BRA `(.L_x_4) ;  /* 0xfffffffc005c0947 */ /* 0x000fec000383ffff */
.L_x_3:
[----:B------:R-:W-:Y:S05]  /*0600*/  @!P1 BRA `(.L_x_2) ;  /* 0x0000000000d49947 */ /* 0x000fea0003800000 */
[----:B------:R-:W-:Y:S02]  /*0610*/  ISETP.GE.U32.AND P0, PT, R25, 0x4, PT ;  /* 0x000000041900780c */ /* 0x000fe40003f06070 */
[----:B------:R-:W-:-:S04]  /*0620*/  LOP3.LUT R12, R0, 0x3, RZ, 0xc0, !PT ;  /* 0x00000003000c7812 */ /* 0x000fc800078ec0ff */
[----:B------:R-:W-:-:S07]  /*0630*/  ISETP.NE.AND P1, PT, R12, RZ, PT ;  /* 0x000000ff0c00720c */ /* 0x000fce0003f25270 */
[----:B------:R-:W-:Y:S06]  /*0640*/  @!P0 BRA `(.L_x_5) ;  /* 0x0000000000588947 */ /* 0x000fec0003800000 */
[----:B------:R-:W0:Y:S01]  /*0650*/  LDC.64 R8, c[0x0][0x388] ;  /* 0x0000e200ff087b82 */ /* 0x000e220000000a00 */
[----:B------:R-:W-:Y:S01]  /*0660*/  IMAD R7, R19, R15, R16 ;  /* 0x0000000f13077224 */ /* 0x000fe200078e0210 */
[----:B------:R-:W-:-:S06]  /*0670*/  IADD3 R5, PT, PT, R18, R19, RZ ;  /* 0x0000001312057210 */ /* 0x000fcc0007ffe0ff */
[----:B------:R-:W1:Y:S01]  /*0680*/  LDC.64 R2, c[0x0][0x380] ;  /* 0x0000e000ff027b82 */ /* 0x000e620000000a00 */
[----:B0-----:R-:W-:-:S04]  /*0690*/  IMAD.WIDE R8, R7, 0x4, R8 ;  /* 0x0000000407087825 */ /* 0x001fc800078e0208 */
[----:B------:R-:W-:Y:S02]  /*06a0*/  IMAD.WIDE R10, R15, 0x4, R8 ;  /* 0x000000040f0a7825 */ /* 0x000fe400078e0208 */
[----:B------:R-:W2:Y:S02]  /*06b0*/  LDG.E R8, desc[UR6][R8.64] ;  /* 0x0000000608087981 */ /* 0x000ea4000c1e1900 */
[----:B-1----:R-:W-:-:S04]  /*06c0*/  IMAD.WIDE R2, R5, 0x4, R2 ;  /* 0x0000000405027825 */ /* 0x002fc800078e0202 */
[C---:B------:R-:W-:Y:S01]  /*06d0*/  IMAD.WIDE R4, R15.reuse, 0x4, R10 ;  /* 0x000000040f047825 */ /* 0x040fe200078e020a */
[----:B------:R-:W2:Y:S04]  /*06e0*/  LDG.E R13, desc[UR6][R2.64] ;  /* 0x00000006020d7981 */ /* 0x000ea8000c1e1900 */
[----:B------:R-:W3:Y:S01]  /*06f0*/  LDG.E R10, desc[UR6][R10.64] ;  /* 0x000000060a0a7981 */ /* 0x000ee2000c1e1900 */
[----:B------:R-:W-:-:S03]  /*0700*/  IMAD.WIDE R6, R15, 0x4, R4 ;  /* 0x000000040f067825 */ /* 0x000fc600078e0204 */
[----:B------:R-:W3:Y:S04]  /*0710*/  LDG.E R20, desc[UR6][R2.64+0x4] ;  /* 0x0000040602147981 */ /* 0x000ee8000c1e1900 */
[----:B------:R-:W4:Y:S04]  /*0720*/  LDG.E R17, desc[UR6][R4.64] ;  /* 0x0000000604117981 */ /* 0x000f28000c1e1900 */
[----:B------:R-:W4:Y:S04]  /*0730*/  LDG.E R22, desc[UR6][R2.64+0x8] ;  /* 0x0000080602167981 */ /* 0x000f28000c1e1900 */
[----:B------:R-:W5:Y:S04]  /*0740*/  LDG.E R24, desc[UR6][R2.64+0xc] ;  /* 0x00000c0602187981 */ /* 0x000f68000c1e1900 */
[----:B------:R-:W5:Y:S01]  /*0750*/  LDG.E R6, desc[UR6][R6.64] ;  /* 0x0000000606067981 */ /* 0x000f62000c1e1900 */
[----:B------:R-:W-:Y:S01]  /*0760*/  IADD3 R19, PT, PT, R19, 0x4, RZ ;  /* 0x0000000413137810 */ /* 0x000fe20007ffe0ff */
[----:B--2---:R-:W-:-:S04]  /*0770*/  FFMA R13, R13, R8, R26 ;  /* 0x000000080d0d7223 */ /* 0x004fc8000000001a */
[----:B---3--:R-:W-:-:S04]  /*0780*/  FFMA R13, R20, R10, R13 ;  /* 0x0000000a140d7223 */ /* 0x008fc8000000000d */
[----:B----4-:R-:W-:-:S04]  /*0790*/  FFMA R13, R22, R17, R13 ;  /* 0x00000011160d7223 */ /* 0x010fc8000000000d */
[----:B-----5:R-:W-:-:S07]  /*07a0*/  FFMA R26, R24, R6, R13 ;  /* 0x00000006181a7223 */ /* 0x020fce000000000d */
.L_x_5:
[----:B------:R-:W-:Y:S05]  /*07b0*/  @!P1 BRA `(.L_x_2) ;  /* 0x0000000000689947 */ /* 0x000fea0003800000 */
[----:B------:R-:W0:Y:S01]  /*07c0*/  LDC.64 R8, c[0x0][0x388] ;  /* 0x0000e200ff087b82 */ /* 0x000e220000000a00 */
[----:B------:R-:W-:Y:S02]  /*07d0*/  ISETP.NE.AND P0, PT, R12, 0x1, PT ;  /* 0x000000010c00780c */ /* 0x000fe40003f05270 */
[----:B------:R-:W-:-:S04]  /*07e0*/  LOP3.LUT R0, R0, 0x1, RZ, 0xc0, !PT ;  /* 0x0000000100007812 */ /* 0x000fc800078ec0ff */
[----:B------:R-:W-:Y:S01]  /*07f0*/  ISETP.NE.U32.AND P1, PT, R0, 0x1, PT ;  /* 0x000000010000780c */ /* 0x000fe20003f25070 */
[----:B------:R-:W1:Y:S06]  /*0800*/  LDC.64 R6, c[0x0][0x380] ;  /* 0x0000e000ff067b82 */ /* 0x000e6c0000000a00 */
[C---:B------:R-:W-:Y:S01]  /*0810*/  @P0 IMAD R13, R19.reuse, R15, R16 ;  /* 0x0000000f130d0224 */ /* 0x040fe200078e0210 */
[----:B------:R-:W-:Y:S01]  /*0820*/  @P0 IADD3 R11, PT, PT, R18, R19, RZ ;  /* 0x00000013120b0210 */ /* 0x000fe20007ffe0ff */
[----:B------:R-:W2:Y:S01]  /*0830*/  LDC.64 R4, c[0x0][0x380] ;  /* 0x0000e000ff047b82 */ /* 0x000ea20000000a00 */
[----:B------:R-:W-:-:S07]  /*0840*/  @P0 IADD3 R19, PT, PT, R19, 0x2, RZ ;  /* 0x0000000213130810 */ /* 0x000fce0007ffe0ff */
[----:B------:R-:W3:Y:S01]  /*0850*/  LDC.64 R2, c[0x0][0x388] ;  /* 0x0000e200ff027b82 */ /* 0x000ee20000000a00 */
[----:B0-----:R-:W-:Y:S01]  /*0860*/  @P0 IMAD.WIDE R8, R13, 0x4, R8 ;  /* 0x000000040d080825 */ /* 0x001fe200078e0208 */
[----:B------:R-:W-:-:S03]  /*0870*/  @!P1 IADD3 R13, PT, PT, R18, R19, RZ ;  /* 0x00000013120d9210 */ /* 0x000fc60007ffe0ff */
[----:B------:R-:W-:Y:S01]  /*0880*/  @!P1 IMAD R19, R19, R15, R16 ;  /* 0x0000000f13139224 */ /* 0x000fe200078e0210 */
[----:B------:R-:W4:Y:S01]  /*0890*/  @P0 LDG.E R0, desc[UR6][R8.64] ;  /* 0x0000000608000981 */ /* 0x000f22000c1e1900 */
[----:B-1----:R-:W-:-:S04]  /*08a0*/  @P0 IMAD.WIDE R6, R11, 0x4, R6 ;  /* 0x000000040b060825 */ /* 0x002fc800078e0206 */
[----:B------:R-:W-:Y:S01]  /*08b0*/  @P0 IMAD.WIDE R10, R15, 0x4, R8 ;  /* 0x000000040f0a0825 */ /* 0x000fe200078e0208 */
[----:B------:R-:W4:Y:S03]  /*08c0*/  @P0 LDG.E R17, desc[UR6][R6.64] ;  /* 0x0000000606110981 */ /* 0x000f26000c1e1900 */
[----:B--2---:R-:W-:Y:S01]  /*08d0*/  @!P1 IMAD.WIDE R4, R13, 0x4, R4 ;  /* 0x000000040d049825 */ /* 0x004fe200078e0204 */
[----:B------:R-:W2:Y:S04]  /*08e0*/  @P0 LDG.E R21, desc[UR6][R6.64+0x4] ;  /* 0x0000040606150981 */ /* 0x000ea8000c1e1900 */
[----:B------:R-:W2:Y:S01]  /*08f0*/  @P0 LDG.E R10, desc[UR6][R10.64] ;  /* 0x000000060a0a0981 */ /* 0x000ea2000c1e1900 */
[----:B---3--:R-:W-:-:S03]  /*0900*/  @!P1 IMAD.WIDE R2, R19, 0x4, R2 ;  /* 0x0000000413029825 */ /* 0x008fc600078e0202 */
[----:B------:R-:W3:Y:S04]  /*0910*/  @!P1 LDG.E R5, desc[UR6][R4.64] ;  /* 0x0000000604059981 */ /* 0x000ee8000c1e1900 */
[----:B------:R-:W3:Y:S01]  /*0920*/  @!P1 LDG.E R2, desc[UR6][R2.64] ;  /* 0x0000000602029981 */ /* 0x000ee2000c1e1900 */
[----:B----4-:R-:W-:-:S04]  /*0930*/  @P0 FFMA R0, R17, R0, R26 ;  /* 0x0000000011000223 */ /* 0x010fc8000000001a */
[----:B--2---:R-:W-:-:S04]  /*0940*/  @P0 FFMA R26, R21, R10, R0 ;  /* 0x0000000a151a0223 */ /* 0x004fc80000000000 */
[----:B---3--:R-:W-:-:S07]  /*0950*/  @!P1 FFMA R26, R5, R2, R26 ;  /* 0x00000002051a9223 */ /* 0x008fce000000001a */
.L_x_2:
[----:B------:R-:W0:Y:S01]  /*0960*/  LDC.64 R2, c[0x0][0x390] ;  /* 0x0000e400ff027b82 */ /* 0x000e220000000a00 */
[----:B------:R-:W-:-:S04]  /*0970*/  IMAD R15, R14, R15, R16 ;  /* 0x0000000f0e0f7224 */ /* 0x000fc800078e0210 */
[----:B0-----:R-:W-:-:S05]  /*0980*/  IMAD.WIDE R2, R15, 0x4, R2 ;  /* 0x000000040f027825 */ /* 0x001fca00078e0202 */
[----:B------:R-:W-:Y:S01]  /*0990*/  STG.E desc[UR6][R2.64], R26 ;  /* 0x0000001a02007986 */ /* 0x000fe2000c101906 */
[----:B------:R-:W-:Y:S05]  /*09a0*/  EXIT ;  /* 0x000000000000794d */ /* 0x000fea0003800000 */
.L_x_6:
        /* <DEDUP_REMOVED lines=13> */
.L_x_10:


//--------------------- .text._Z12addMatrixGPUPfS_S_ii --------------------------
	.section	.text._Z12addMatrixGPUPfS_S_ii,"ax",@progbits
	.align	128
        .global         _Z12addMatrixGPUPfS_S_ii
        .type           _Z12addMatrixGPUPfS_S_ii,@function
        .size           _Z12addMatrixGPUPfS_S_ii,(.L_x_11 - _Z12addMatrixGPUPfS_S_ii)
        .other          _Z12addMatrixGPUPfS_S_ii,@"STO_CUDA_ENTRY STV_DEFAULT"
_Z12addMatrixGPUPfS_S_ii:
.text._Z12addMatrixGPUPfS_S_ii:
[----:B------:R-:W-:Y:S01]  /*0000*/  LDC R1, c[0x0][0x37c] ;  /* 0x0000df00ff017b82 */ /* 0x000fe20000000800 */
[----:B------:R-:W0:Y:S07]  /*0010*/  S2R R0, SR_TID.X ;  /* 0x0000000000007919 */ /* 0x000e2e0000002100 */
[----:B------:R-:W0:Y:S01]  /*0020*/  S2UR UR6, SR_CTAID.X ;  /* 0x00000000000679c3 */ /* 0x000e220000002500 */
[----:B------:R-:W1:Y:S07]  /*0030*/  LDCU.64 UR4, c[0x0][0x398] ;  /* 0x00007300ff0477ac */ /* 0x000e6e0008000a00 */
[----:B------:R-:W0:Y:S01]  /*0040*/  LDC R9, c[0x0][0x360] ;  /* 0x0000d800ff097b82 */ /* 0x000e220000000800 */
[----:B-1----:R-:W-:Y:S01]  /*0050*/  UIMAD UR4, UR5, UR4, URZ ;  /* 0x00000004050472a4 */ /* 0x002fe2000f8e02ff */
[----:B0-----:R-:W-:-:S05]  /*0060*/  IMAD R9, R9, UR6, R0 ;  /* 0x0000000609097c24 */ /* 0x001fca000f8e0200 */
[----:B------:R-:W-:-:S13]  /*0070*/  ISETP.GE.AND P0, PT, R9, UR4, PT ;  /* 0x0000000409007c0c */ /* 0x000fda000bf06270 */
[----:B------:R-:W-:Y:S05]  /*0080*/  @P0 EXIT ;  /* 0x000000000000094d */ /* 0x000fea0003800000 */
[----:B------:R-:W0:Y:S01]  /*0090*/  LDC.64 R2, c[0x0][0x380] ;  /* 0x0000e000ff027b82 */ /* 0x000e220000000a00 */
[----:B------:R-:W1:Y:S07]  /*00a0*/  LDCU.64 UR4, c[0x0][0x358] ;  /* 0x00006b00ff0477ac */ /* 0x000e6e0008000a00 */
[----:B------:R-:W2:Y:S08]  /*00b0*/  LDC.64 R4, c[0x0][0x388] ;  /* 0x0000e200ff047b82 */ /* 0x000eb00000000a00 */
[----:B------:R-:W3:Y:S01]  /*00c0*/  LDC.64 R6, c[0x0][0x390] ;  /* 0x0000e400ff067b82 */ /* 0x000ee20000000a00 */
[----:B0-----:R-:W-:-:S06]  /*00d0*/  IMAD.WIDE R2, R9, 0x4, R2 ;  /* 0x0000000409027825 */ /* 0x001fcc00078e0202 */
[----:B-1----:R-:W4:Y:S01]  /*00e0*/  LDG.E R2, desc[UR4][R2.64] ;  /* 0x0000000402027981 */ /* 0x002f22000c1e1900 */
[----:B--2---:R-:W-:-:S06]  /*00f0*/  IMAD.WIDE R4, R9, 0x4, R4 ;  /* 0x0000000409047825 */ /* 0x004fcc00078e0204 */
[----:B------:R-:W4:Y:S01]  /*0100*/  LDG.E R5, desc[UR4][R4.64] ;  /* 0x0000000404057981 */ /* 0x000f22000c1e1900 */
[----:B---3--:R-:W-:-:S04]  /*0110*/  IMAD.WIDE R6, R9, 0x4, R6 ;  /* 0x0000000409067825 */ /* 0x008fc800078e0206 */
[----:B----4-:R-:W-:-:S05]  /*0120*/  FADD R9, R2, R5 ;  /* 0x0000000502097221 */ /* 0x010fca0000000000 */
[----:B------:R-:W-:Y:S01]  /*0130*/  STG.E desc[UR4][R6.64], R9 ;  /* 0x0000000906007986 */ /* 0x000fe2000c101904 */
[----:B------:R-:W-:Y:S05]  /*0140*/  EXIT ;  /* 0x000000000000794d */ /* 0x000fea0003800000 */
.L_x_7:
        /* <DEDUP_REMOVED lines=11> */
.L_x_11:


//--------------------- .nv.shared.reserved.0     --------------------------
	.section	.nv.shared.reserved.0,"aw",@nobits
	.weak		__nv_reservedSMEM_offset_0_alias
	.size		__nv_reservedSMEM_offset_0_alias, 0, 64
	.other		__nv_reservedSMEM_offset_0_alias,@"STO_CUDA_RESERVED_SHARED STV_DEFAULT"
__nv_reservedSMEM_offset_0_alias:
	.zero		0
	.zero		64


//--------------------- .nv.constant0._Z15addBroadcastGPUPfS_S_ii --------------------------
	.section	.nv.constant0._Z15addBroadcastGPUPfS_S_ii,"a",@progbits
	.sectionflags	@""
	.align	4
.nv.constant0._Z15addBroadcastGPUPfS_S_ii:
	.zero		928


//--------------------- .nv.constant0._Z9scalarGPUPffS_ii --------------------------
	.section	.nv.constant0._Z9scalarGPUPffS_ii,"a",@progbits
	.sectionflags	@""
	.align	4
.nv.constant0._Z9scalarGPUPffS_ii:
	.zero		928


//--------------------- .nv.constant0._Z9matmulGPUPfS_S_iii --------------------------
	.section	.nv.constant0._Z9matmulGPUPfS_S_iii,"a",@progbits
	.sectionflags	@""
	.align	4
.nv.constant0._Z9matmulGPUPfS_S_iii:
	.zero		932


//--------------------- .nv.constant0._Z12addMatrixGPUPfS_S_ii --------------------------
	.section	.nv.constant0._Z12addMatrixGPUPfS_S_ii,"a",@progbits
	.sectionflags	@""
	.align	4
.nv.constant0._Z12addMatrixGPUPfS_S_ii:
	.zero		928


//--------------------- SYMBOLS --------------------------

	.type		.nv.reservedSmem.offset0,@object
	.size		.nv.reservedSmem.offset0,0x4
